//
// Generated by NVIDIA NVVM Compiler
//
// Compiler Build ID: CL-36424714
// Cuda compilation tools, release 13.0, V13.0.88
// Based on NVVM 20.0.0
//

.version 9.0
.target sm_100
.address_size 64

	// .globl	_Z14micro_gemm_4x4PKfS0_Pfi

.visible .entry _Z14micro_gemm_4x4PKfS0_Pfi(
	.param .u64 .ptr .align 1 _Z14micro_gemm_4x4PKfS0_Pfi_param_0,
	.param .u64 .ptr .align 1 _Z14micro_gemm_4x4PKfS0_Pfi_param_1,
	.param .u64 .ptr .align 1 _Z14micro_gemm_4x4PKfS0_Pfi_param_2,
	.param .u32 _Z14micro_gemm_4x4PKfS0_Pfi_param_3
)
{
	.reg .pred 	%p<6>;
	.reg .b32 	%r<36>;
	.reg .b32 	%f<205>;
	.reg .b64 	%rd<37>;

	ld.param.u64 	%rd5, [_Z14micro_gemm_4x4PKfS0_Pfi_param_0];
	ld.param.u32 	%r16, [_Z14micro_gemm_4x4PKfS0_Pfi_param_3];
	cvta.to.global.u64 	%rd1, %rd5;
	setp.lt.s32 	%p1, %r16, 1;
	mov.f32 	%f169, 0f00000000;
	mov.f32 	%f168, %f169;
	mov.f32 	%f167, %f169;
	mov.f32 	%f166, %f169;
	mov.f32 	%f165, %f169;
	mov.f32 	%f164, %f169;
	mov.f32 	%f163, %f169;
	mov.f32 	%f162, %f169;
	mov.f32 	%f161, %f169;
	mov.f32 	%f160, %f169;
	mov.f32 	%f159, %f169;
	mov.f32 	%f158, %f169;
	mov.f32 	%f157, %f169;
	mov.f32 	%f170, %f169;
	mov.f32 	%f171, %f169;
	mov.f32 	%f172, %f169;
	@%p1 bra 	$L__BB0_6;
	ld.param.u32 	%r25, [_Z14micro_gemm_4x4PKfS0_Pfi_param_3];
	setp.eq.s32 	%p2, %r25, 1;
	mov.f32 	%f172, 0f00000000;
	mov.b32 	%r35, 0;
	mov.f32 	%f171, %f172;
	mov.f32 	%f170, %f172;
	mov.f32 	%f157, %f172;
	mov.f32 	%f158, %f172;
	mov.f32 	%f159, %f172;
	mov.f32 	%f160, %f172;
	mov.f32 	%f161, %f172;
	mov.f32 	%f162, %f172;
	mov.f32 	%f163, %f172;
	mov.f32 	%f164, %f172;
	mov.f32 	%f165, %f172;
	mov.f32 	%f166, %f172;
	mov.f32 	%f167, %f172;
	mov.f32 	%f168, %f172;
	mov.f32 	%f169, %f172;
	@%p2 bra 	$L__BB0_4;
	ld.param.u32 	%r30, [_Z14micro_gemm_4x4PKfS0_Pfi_param_3];
	and.b32  	%r19, %r30, 2147483646;
	neg.s32 	%r34, %r19;
	shl.b32 	%r32, %r30, 1;
	mul.lo.s32 	%r31, %r30, 3;
	add.s64 	%rd36, %rd1, 4;
	mov.f32 	%f172, 0f00000000;
	mov.b32 	%r33, 0;
$L__BB0_3:
	ld.param.u32 	%r27, [_Z14micro_gemm_4x4PKfS0_Pfi_param_3];
	ld.param.u64 	%rd33, [_Z14micro_gemm_4x4PKfS0_Pfi_param_1];
	ld.param.u64 	%rd31, [_Z14micro_gemm_4x4PKfS0_Pfi_param_0];
	and.b32  	%r35, %r27, 2147483646;
	ld.global.nc.f32 	%f101, [%rd36+-4];
	cvta.to.global.u64 	%rd8, %rd31;
	mul.wide.u32 	%rd9, %r30, 4;
	add.s64 	%rd10, %rd8, %rd9;
	ld.global.nc.f32 	%f102, [%rd10];
	mul.wide.u32 	%rd11, %r32, 4;
	add.s64 	%rd12, %rd8, %rd11;
	ld.global.nc.f32 	%f103, [%rd12];
	mul.wide.u32 	%rd13, %r31, 4;
	add.s64 	%rd14, %rd8, %rd13;
	ld.global.nc.f32 	%f104, [%rd14];
	cvta.to.global.u64 	%rd15, %rd33;
	mul.wide.u32 	%rd16, %r33, 4;
	add.s64 	%rd17, %rd15, %rd16;
	ld.global.nc.f32 	%f105, [%rd17];
	ld.global.nc.f32 	%f106, [%rd17+4];
	ld.global.nc.f32 	%f107, [%rd17+8];
	ld.global.nc.f32 	%f108, [%rd17+12];
	fma.rn.f32 	%f109, %f101, %f105, %f157;
	fma.rn.f32 	%f110, %f101, %f106, %f158;
	fma.rn.f32 	%f111, %f101, %f107, %f159;
	fma.rn.f32 	%f112, %f101, %f108, %f160;
	fma.rn.f32 	%f113, %f102, %f105, %f161;
	fma.rn.f32 	%f114, %f102, %f106, %f162;
	fma.rn.f32 	%f115, %f102, %f107, %f163;
	fma.rn.f32 	%f116, %f102, %f108, %f164;
	fma.rn.f32 	%f117, %f103, %f105, %f165;
	fma.rn.f32 	%f118, %f103, %f106, %f166;
	fma.rn.f32 	%f119, %f103, %f107, %f167;
	fma.rn.f32 	%f120, %f103, %f108, %f168;
	fma.rn.f32 	%f121, %f104, %f105, %f169;
	fma.rn.f32 	%f122, %f104, %f106, %f170;
	fma.rn.f32 	%f123, %f104, %f107, %f171;
	fma.rn.f32 	%f124, %f104, %f108, %f172;
	ld.global.nc.f32 	%f125, [%rd36];
	ld.global.nc.f32 	%f126, [%rd10+4];
	ld.global.nc.f32 	%f127, [%rd12+4];
	ld.global.nc.f32 	%f128, [%rd14+4];
	ld.global.nc.f32 	%f129, [%rd17+16];
	ld.global.nc.f32 	%f130, [%rd17+20];
	ld.global.nc.f32 	%f131, [%rd17+24];
	ld.global.nc.f32 	%f132, [%rd17+28];
	fma.rn.f32 	%f157, %f125, %f129, %f109;
	fma.rn.f32 	%f158, %f125, %f130, %f110;
	fma.rn.f32 	%f159, %f125, %f131, %f111;
	fma.rn.f32 	%f160, %f125, %f132, %f112;
	fma.rn.f32 	%f161, %f126, %f129, %f113;
	fma.rn.f32 	%f162, %f126, %f130, %f114;
	fma.rn.f32 	%f163, %f126, %f131, %f115;
	fma.rn.f32 	%f164, %f126, %f132, %f116;
	fma.rn.f32 	%f165, %f127, %f129, %f117;
	fma.rn.f32 	%f166, %f127, %f130, %f118;
	fma.rn.f32 	%f167, %f127, %f131, %f119;
	fma.rn.f32 	%f168, %f127, %f132, %f120;
	fma.rn.f32 	%f169, %f128, %f129, %f121;
	fma.rn.f32 	%f170, %f128, %f130, %f122;
	fma.rn.f32 	%f171, %f128, %f131, %f123;
	fma.rn.f32 	%f172, %f128, %f132, %f124;
	add.s32 	%r34, %r34, 2;
	add.s32 	%r33, %r33, 8;
	add.s32 	%r32, %r32, 2;
	add.s32 	%r31, %r31, 2;
	add.s32 	%r30, %r30, 2;
	add.s64 	%rd36, %rd36, 8;
	setp.ne.s32 	%p3, %r34, 0;
	@%p3 bra 	$L__BB0_3;
$L__BB0_4:
	ld.param.u32 	%r28, [_Z14micro_gemm_4x4PKfS0_Pfi_param_3];
	and.b32  	%r20, %r28, 1;
	setp.eq.b32 	%p4, %r20, 1;
	not.pred 	%p5, %p4;
	@%p5 bra 	$L__BB0_6;
	ld.param.u32 	%r29, [_Z14micro_gemm_4x4PKfS0_Pfi_param_3];
	ld.param.u64 	%rd34, [_Z14micro_gemm_4x4PKfS0_Pfi_param_1];
	ld.param.u64 	%rd32, [_Z14micro_gemm_4x4PKfS0_Pfi_param_0];
	cvta.to.global.u64 	%rd18, %rd32;
	mul.wide.u32 	%rd19, %r35, 4;
	add.s64 	%rd20, %rd18, %rd19;
	ld.global.nc.f32 	%f133, [%rd20];
	add.s32 	%r21, %r35, %r29;
	mul.wide.u32 	%rd21, %r21, 4;
	add.s64 	%rd22, %rd18, %rd21;
	ld.global.nc.f32 	%f134, [%rd22];
	add.s32 	%r22, %r21, %r29;
	mul.wide.u32 	%rd23, %r22, 4;
	add.s64 	%rd24, %rd18, %rd23;
	ld.global.nc.f32 	%f135, [%rd24];
	add.s32 	%r23, %r22, %r29;
	mul.wide.u32 	%rd25, %r23, 4;
	add.s64 	%rd26, %rd18, %rd25;
	ld.global.nc.f32 	%f136, [%rd26];
	shl.b32 	%r24, %r35, 2;
	cvta.to.global.u64 	%rd27, %rd34;
	mul.wide.u32 	%rd28, %r24, 4;
	add.s64 	%rd29, %rd27, %rd28;
	ld.global.nc.f32 	%f137, [%rd29];
	ld.global.nc.f32 	%f138, [%rd29+4];
	ld.global.nc.f32 	%f139, [%rd29+8];
	ld.global.nc.f32 	%f140, [%rd29+12];
	fma.rn.f32 	%f157, %f133, %f137, %f157;
	fma.rn.f32 	%f158, %f133, %f138, %f158;
	fma.rn.f32 	%f159, %f133, %f139, %f159;
	fma.rn.f32 	%f160, %f133, %f140, %f160;
	fma.rn.f32 	%f161, %f134, %f137, %f161;
	fma.rn.f32 	%f162, %f134, %f138, %f162;
	fma.rn.f32 	%f163, %f134, %f139, %f163;
	fma.rn.f32 	%f164, %f134, %f140, %f164;
	fma.rn.f32 	%f165, %f135, %f137, %f165;
	fma.rn.f32 	%f166, %f135, %f138, %f166;
	fma.rn.f32 	%f167, %f135, %f139, %f167;
	fma.rn.f32 	%f168, %f135, %f140, %f168;
	fma.rn.f32 	%f169, %f136, %f137, %f169;
	fma.rn.f32 	%f170, %f136, %f138, %f170;
	fma.rn.f32 	%f171, %f136, %f139, %f171;
	fma.rn.f32 	%f172, %f136, %f140, %f172;
$L__BB0_6:
	ld.param.u64 	%rd35, [_Z14micro_gemm_4x4PKfS0_Pfi_param_2];
	cvta.to.global.u64 	%rd30, %rd35;
	st.global.f32 	[%rd30], %f157;
	st.global.f32 	[%rd30+4], %f158;
	st.global.f32 	[%rd30+8], %f159;
	st.global.f32 	[%rd30+12], %f160;
	st.global.f32 	[%rd30+16], %f161;
	st.global.f32 	[%rd30+20], %f162;
	st.global.f32 	[%rd30+24], %f163;
	st.global.f32 	[%rd30+28], %f164;
	st.global.f32 	[%rd30+32], %f165;
	st.global.f32 	[%rd30+36], %f166;
	st.global.f32 	[%rd30+40], %f167;
	st.global.f32 	[%rd30+44], %f168;
	st.global.f32 	[%rd30+48], %f169;
	st.global.f32 	[%rd30+52], %f170;
	st.global.f32 	[%rd30+56], %f171;
	st.global.f32 	[%rd30+60], %f172;
	ret;

}


// ===== COMPILED SASS (sm_100) =====

	.target	sm_100

	.elftype	@"ET_EXEC"


//--------------------- .note.nv.tkinfo           --------------------------
	.section	.note.nv.tkinfo,"",@"SHT_NOTE"
	.sectionflags	@"SHF_NOTE_NV_TKINFO"
	.tkinfo
        /*0018*/ 	.word	0x00000002
        /*0030*/ 	.string	""
        /*0030*/ 	.string	"ptxas"
        /*0030*/ 	.string	"Cuda compilation tools, release 13.0, V13.0.88"
        /*0030*/ 	.string	"Build cuda_13.0.r13.0/compiler.36424714_0"
        /*0030*/ 	.string	"-arch sm_100 -m 64 "



//--------------------- .note.nv.cuinfo           --------------------------
	.section	.note.nv.cuinfo,"",@"SHT_NOTE"
	.sectionflags	@"SHF_NOTE_NV_CUINFO"
        /*0018*/ 	.short	0x0002
        /*001a*/ 	.short	0x0064
        /*001c*/ 	.short	0x0082
	.zero		2


//--------------------- .nv.info                  --------------------------
	.section	.nv.info,"",@"SHT_CUDA_INFO"
	.align	4


	//----- nvinfo : EIATTR_REGCOUNT
	.align		4
        /*0000*/ 	.byte	0x04, 0x2f
        /*0002*/ 	.short	(.L_1 - .L_0)
	.align		4
.L_0:
        /*0004*/ 	.word	index@(_Z14micro_gemm_4x4PKfS0_Pfi)
        /*0008*/ 	.word	0x00000020


	//----- nvinfo : EIATTR_FRAME_SIZE
	.align		4
.L_1:
        /*000c*/ 	.byte	0x04, 0x11
        /*000e*/ 	.short	(.L_3 - .L_2)
	.align		4
.L_2:
        /*0010*/ 	.word	index@(_Z14micro_gemm_4x4PKfS0_Pfi)
        /*0014*/ 	.word	0x00000000


	//----- nvinfo : EIATTR_MIN_STACK_SIZE
	.align		4
.L_3:
        /*0018*/ 	.byte	0x04, 0x12
        /*001a*/ 	.short	(.L_5 - .L_4)
	.align		4
.L_4:
        /*001c*/ 	.word	index@(_Z14micro_gemm_4x4PKfS0_Pfi)
        /*0020*/ 	.word	0x00000000
.L_5:


//--------------------- .nv.compat                --------------------------
	.section	.nv.compat,"",@"SHT_CUDA_COMPAT_INFO"
	.align	4
        /*0000*/ 	.byte	0x02, 0x09, 0x00, 0x00, 0x02, 0x02, 0x01, 0x00, 0x02, 0x05, 0x05, 0x00, 0x03, 0x07, 0x01, 0x01
        /*0010*/ 	.byte	0x02, 0x03, 0x00, 0x00, 0x02, 0x06, 0x01, 0x00, 0x04, 0x0b, 0x08, 0x00, 0x09, 0x00, 0x00, 0x00
        /*0020*/ 	.byte	0x00, 0x00, 0x00, 0x00


//--------------------- .nv.info._Z14micro_gemm_4x4PKfS0_Pfi --------------------------
	.section	.nv.info._Z14micro_gemm_4x4PKfS0_Pfi,"",@"SHT_CUDA_INFO"
	.sectionflags	@""
	.align	4


	//----- nvinfo : EIATTR_CUDA_API_VERSION
	.align		4
        /*0000*/ 	.byte	0x04, 0x37
        /*0002*/ 	.short	(.L_7 - .L_6)
.L_6:
        /*0004*/ 	.word	0x00000082


	//----- nvinfo : EIATTR_KPARAM_INFO
	.align		4
.L_7:
        /*0008*/ 	.byte	0x04, 0x17
        /*000a*/ 	.short	(.L_9 - .L_8)
.L_8:
        /*000c*/ 	.word	0x00000000
        /*0010*/ 	.short	0x0003
        /*0012*/ 	.short	0x0018
        /*0014*/ 	.byte	0x00, 0xf0, 0x11, 0x00


	//----- nvinfo : EIATTR_KPARAM_INFO
	.align		4
.L_9:
        /*0018*/ 	.byte	0x04, 0x17
        /*001a*/ 	.short	(.L_11 - .L_10)
.L_10:
        /*001c*/ 	.word	0x00000000
        /*0020*/ 	.short	0x0002
        /*0022*/ 	.short	0x0010
        /*0024*/ 	.byte	0x00, 0xf5, 0x21, 0x00


	//----- nvinfo : EIATTR_KPARAM_INFO
	.align		4
.L_11:
        /*0028*/ 	.byte	0x04, 0x17
        /*002a*/ 	.short	(.L_13 - .L_12)
.L_12:
        /*002c*/ 	.word	0x00000000
        /*0030*/ 	.short	0x0001
        /*0032*/ 	.short	0x0008
        /*0034*/ 	.byte	0x00, 0xf5, 0x21, 0x00


	//----- nvinfo : EIATTR_KPARAM_INFO
	.align		4
.L_13:
        /*0038*/ 	.byte	0x04, 0x17
        /*003a*/ 	.short	(.L_15 - .L_14)
.L_14:
        /*003c*/ 	.word	0x00000000
        /*0040*/ 	.short	0x0000
        /*0042*/ 	.short	0x0000
        /*0044*/ 	.byte	0x00, 0xf5, 0x21, 0x00


	//----- nvinfo : EIATTR_SPARSE_MMA_MASK
	.align		4
.L_15:
        /*0048*/ 	.byte	0x03, 0x50
        /*004a*/ 	.short	0x0000


	//----- nvinfo : EIATTR_MAXREG_COUNT
	.align		4
        /*004c*/ 	.byte	0x03, 0x1b
        /*004e*/ 	.short	0x00ff


	//----- nvinfo : EIATTR_MERCURY_ISA_VERSION
	.align		4
        /*0050*/ 	.byte	0x03, 0x5f
        /*0052*/ 	.short	0x0101


	//----- nvinfo : EIATTR_VRC_CTA_INIT_COUNT
	.align		4
        /*0054*/ 	.byte	0x02, 0x4a
	.zero		1
	.zero		1


	//----- nvinfo : EIATTR_EXIT_INSTR_OFFSETS
	.align		4
        /*0058*/ 	.byte	0x04, 0x1c
        /*005a*/ 	.short	(.L_17 - .L_16)


	//   ....[0]....
.L_16:
        /*005c*/ 	.word	0x00000b40


	//----- nvinfo : EIATTR_CBANK_PARAM_SIZE
	.align		4
.L_17:
        /*0060*/ 	.byte	0x03, 0x19
        /*0062*/ 	.short	0x001c


	//----- nvinfo : EIATTR_PARAM_CBANK
	.align		4
        /*0064*/ 	.byte	0x04, 0x0a
        /*0066*/ 	.short	(.L_19 - .L_18)
	.align		4
.L_18:
        /*0068*/ 	.word	index@(.nv.constant0._Z14micro_gemm_4x4PKfS0_Pfi)
        /*006c*/ 	.short	0x0380
        /*006e*/ 	.short	0x001c


	//----- nvinfo : EIATTR_SW_WAR
	.align		4
.L_19:
        /*0070*/ 	.byte	0x04, 0x36
        /*0072*/ 	.short	(.L_21 - .L_20)
.L_20:
        /*0074*/ 	.word	0x00000008
.L_21:


//--------------------- .nv.callgraph             --------------------------
	.section	.nv.callgraph,"",@"SHT_CUDA_CALLGRAPH"
	.align	4
	.sectionentsize	8
	.align		4
        /*0000*/ 	.word	0x00000000
	.align		4
        /*0004*/ 	.word	0xffffffff
	.align		4
        /*0008*/ 	.word	0x00000000
	.align		4
        /*000c*/ 	.word	0xfffffffe
	.align		4
        /*0010*/ 	.word	0x00000000
	.align		4
        /*0014*/ 	.word	0xfffffffd
	.align		4
        /*0018*/ 	.word	0x00000000
	.align		4
        /*001c*/ 	.word	0xfffffffc


//--------------------- .text._Z14micro_gemm_4x4PKfS0_Pfi --------------------------
	.section	.text._Z14micro_gemm_4x4PKfS0_Pfi,"ax",@progbits
	.align	128
        .global         _Z14micro_gemm_4x4PKfS0_Pfi
        .type           _Z14micro_gemm_4x4PKfS0_Pfi,@function
        .size           _Z14micro_gemm_4x4PKfS0_Pfi,(.L_x_4 - _Z14micro_gemm_4x4PKfS0_Pfi)
        .other          _Z14micro_gemm_4x4PKfS0_Pfi,@"STO_CUDA_ENTRY STV_DEFAULT"
_Z14micro_gemm_4x4PKfS0_Pfi:
.text._Z14micro_gemm_4x4PKfS0_Pfi:
[----:B------:R-:W-:Y:S01]  /*0000*/  LDC R1, c[0x0][0x37c] ;  /* 0x0000df00ff017b82 */ /* 0x000fe20000000800 */
[----:B------:R-:W0:Y:S01]  /*0010*/  LDCU UR6, c[0x0][0x398] ;  /* 0x00007300ff0677ac */ /* 0x000e220008000800 */
[----:B------:R-:W-:Y:S01]  /*0020*/  HFMA2 R0, -RZ, RZ, 0, 0 ;  /* 0x00000000ff007431 */ /* 0x000fe200000001ff */
[----:B------:R-:W-:Y:S01]  /*0030*/  CS2R R4, SRZ ;  /* 0x0000000000047805 */ /* 0x000fe2000001ff00 */
[----:B------:R-:W-:Y:S01]  /*0040*/  HFMA2 R12, -RZ, RZ, 0, 0 ;  /* 0x00000000ff0c7431 */ /* 0x000fe200000001ff */
[----:B------:R-:W-:Y:S02]  /*0050*/  CS2R R6, SRZ ;  /* 0x0000000000067805 */ /* 0x000fe4000001ff00 */
[----:B------:R-:W-:Y:S02]  /*0060*/  CS2R R24, SRZ ;  /* 0x0000000000187805 */ /* 0x000fe4000001ff00 */
[----:B------:R-:W-:Y:S02]  /*0070*/  CS2R R8, SRZ ;  /* 0x0000000000087805 */ /* 0x000fe4000001ff00 */
[----:B------:R-:W-:-:S02]  /*0080*/  MOV R11, RZ ;  /* 0x000000ff000b7202 */ /* 0x000fc40000000f00 */
[----:B------:R-:W-:Y:S02]  /*0090*/  CS2R R22, SRZ ;  /* 0x0000000000167805 */ /* 0x000fe4000001ff00 */
[----:B------:R-:W-:Y:S02]  /*00a0*/  MOV R21, RZ ;  /* 0x000000ff00157202 */ /* 0x000fe40000000f00 */
[----:B------:R-:W-:Y:S01]  /*00b0*/  CS2R R2, SRZ ;  /* 0x0000000000027805 */ /* 0x000fe2000001ff00 */
[----:B------:R-:W1:Y:S01]  /*00c0*/  LDCU.64 UR20, c[0x0][0x358] ;  /* 0x00006b00ff1477ac */ /* 0x000e620008000a00 */
[----:B0-----:R-:W-:-:S09]  /*00d0*/  UISETP.GE.AND UP0, UPT, UR6, 0x1, UPT ;  /* 0x000000010600788c */ /* 0x001fd2000bf06270 */
[----:B------:R-:W-:Y:S05]  /*00e0*/  BRA.U !UP0, `(.L_x_0) ;  /* 0x0000000908507547 */ /* 0x000fea000b800000 */
[----:B------:R-:W-:Y:S01]  /*00f0*/  UISETP.NE.AND UP0, UPT, UR6, 0x1, UPT ;  /* 0x000000010600788c */ /* 0x000fe2000bf05270 */
[----:B------:R-:W-:Y:S02]  /*0100*/  CS2R R2, SRZ ;  /* 0x0000000000027805 */ /* 0x000fe4000001ff00 */
[----:B------:R-:W-:Y:S02]  /*0110*/  CS2R R12, SRZ ;  /* 0x00000000000c7805 */ /* 0x000fe4000001ff00 */
[----:B------:R-:W-:Y:S02]  /*0120*/  MOV R21, RZ ;  /* 0x000000ff00157202 */ /* 0x000fe40000000f00 */
[----:B------:R-:W-:Y:S02]  /*0130*/  CS2R R22, SRZ ;  /* 0x0000000000167805 */ /* 0x000fe4000001ff00 */
[----:B------:R-:W-:Y:S02]  /*0140*/  CS2R R24, SRZ ;  /* 0x0000000000187805 */ /* 0x000fe4000001ff00 */
[----:B------:R-:W-:-:S02]  /*0150*/  MOV R11, RZ ;  /* 0x000000ff000b7202 */ /* 0x000fc40000000f00 */
[----:B------:R-:W-:Y:S02]  /*0160*/  CS2R R8, SRZ ;  /* 0x0000000000087805 */ /* 0x000fe4000001ff00 */
[----:B------:R-:W-:Y:S02]  /*0170*/  CS2R R6, SRZ ;  /* 0x0000000000067805 */ /* 0x000fe4000001ff00 */
[----:B------:R-:W-:Y:S02]  /*0180*/  CS2R R4, SRZ ;  /* 0x0000000000047805 */ /* 0x000fe4000001ff00 */
[----:B------:R-:W-:Y:S01]  /*0190*/  MOV R0, RZ ;  /* 0x000000ff00007202 */ /* 0x000fe20000000f00 */
[----:B------:R-:W-:Y:S06]  /*01a0*/  BRA.U !UP0, `(.L_x_1) ;  /* 0x0000000508847547 */ /* 0x000fec000b800000 */
[----:B------:R-:W0:Y:S01]  /*01b0*/  LDCU.64 UR4, c[0x0][0x380] ;  /* 0x00007000ff0477ac */ /* 0x000e220008000a00 */
[----:B------:R-:W-:Y:S01]  /*01c0*/  HFMA2 R3, -RZ, RZ, 0, 0 ;  /* 0x00000000ff037431 */ /* 0x000fe200000001ff */
[----:B------:R-:W-:Y:S01]  /*01d0*/  USHF.L.U32 UR10, UR6, 0x1, URZ ;  /* 0x00000001060a7899 */ /* 0x000fe200080006ff */
[----:B------:R-:W2:Y:S01]  /*01e0*/  LDCU UR9, c[0x0][0x398] ;  /* 0x00007300ff0977ac */ /* 0x000ea20008000800 */
[----:B------:R-:W3:Y:S01]  /*01f0*/  LDCU.128 UR24, c[0x0][0x380] ;  /* 0x00007000ff1877ac */ /* 0x000ee20008000c00 */
[----:B0-----:R-:W-:Y:S02]  /*0200*/  UIADD3 UR7, UP0, UPT, UR4, 0x4, URZ ;  /* 0x0000000404077890 */ /* 0x001fe4000ff1e0ff */
[----:B------:R-:W-:Y:S02]  /*0210*/  ULOP3.LUT UR4, UR6, 0x7ffffffe, URZ, 0xc0, !UPT ;  /* 0x7ffffffe06047892 */ /* 0x000fe4000f8ec0ff */
[----:B------:R-:W-:Y:S02]  /*0220*/  UIADD3.X UR8, UPT, UPT, URZ, UR5, URZ, UP0, !UPT ;  /* 0x00000005ff087290 */ /* 0x000fe400087fe4ff */
[----:B------:R-:W-:Y:S01]  /*0230*/  MOV R14, UR7 ;  /* 0x00000007000e7c02 */ /* 0x000fe20008000f00 */
[----:B------:R-:W-:-:S02]  /*0240*/  UIADD3 UR5, UPT, UPT, -UR4, URZ, URZ ;  /* 0x000000ff04057290 */ /* 0x000fc4000fffe1ff */
[----:B------:R-:W-:Y:S01]  /*0250*/  UIMAD UR6, UR6, 0x3, URZ ;  /* 0x00000003060678a4 */ /* 0x000fe2000f8e02ff */
[----:B------:R-:W-:Y:S01]  /*0260*/  MOV R15, UR8 ;  /* 0x00000008000f7c02 */ /* 0x000fe20008000f00 */
[----:B--23--:R-:W-:-:S10]  /*0270*/  UMOV UR4, URZ ;  /* 0x000000ff00047c82 */ /* 0x00cfd40008000000 */
.L_x_2:
[----:B------:R-:W-:Y:S01]  /*0280*/  UIMAD.WIDE.U32 UR18, UR4, 0x4, UR26 ;  /* 0x00000004041278a5 */ /* 0x000fe2000f8e001a */
[----:B-1----:R-:W2:Y:S01]  /*0290*/  LDG.E.CONSTANT R20, desc[UR20][R14.64+-0x4] ;  /* 0xfffffc140e147981 */ /* 0x002ea2000c1e9900 */
[----:B------:R-:W-:-:S04]  /*02a0*/  UIMAD.WIDE.U32 UR12, UR9, 0x4, UR24 ;  /* 0x00000004090c78a5 */ /* 0x000fc8000f8e0018 */
[----:B------:R-:W-:Y:S02]  /*02b0*/  MOV R19, UR19 ;  /* 0x0000001300137c02 */ /* 0x000fe40008000f00 */
[----:B------:R-:W-:Y:S02]  /*02c0*/  MOV R16, UR12 ;  /* 0x0000000c00107c02 */ /* 0x000fe40008000f00 */
[----:B------:R-:W-:Y:S02]  /*02d0*/  MOV R18, UR18 ;  /* 0x0000001200127c02 */ /* 0x000fe40008000f00 */
[----:B------:R-:W-:Y:S02]  /*02e0*/  MOV R17, UR13 ;  /* 0x0000000d00117c02 */ /* 0x000fe40008000f00 */
[----:B------:R-:W-:Y:S01]  /*02f0*/  MOV R26, UR18 ;  /* 0x00000012001a7c02 */ /* 0x000fe20008000f00 */
[----:B------:R-:W3:Y:S01]  /*0300*/  LDG.E.CONSTANT R19, desc[UR20][R18.64] ;  /* 0x0000001412137981 */ /* 0x000ee2000c1e9900 */
[----:B------:R-:W-:-:S02]  /*0310*/  MOV R27, UR19 ;  /* 0x00000013001b7c02 */ /* 0x000fc40008000f00 */
[----:B------:R-:W-:Y:S01]  /*0320*/  MOV R28, UR18 ;  /* 0x00000012001c7c02 */ /* 0x000fe20008000f00 */
[----:B------:R-:W3:Y:S01]  /*0330*/  LDG.E.CONSTANT R16, desc[UR20][R16.64] ;  /* 0x0000001410107981 */ /* 0x000ee2000c1e9900 */
[----:B------:R-:W-:-:S03]  /*0340*/  MOV R29, UR19 ;  /* 0x00000013001d7c02 */ /* 0x000fc60008000f00 */
[----:B------:R-:W4:Y:S04]  /*0350*/  LDG.E.CONSTANT R13, desc[UR20][R26.64+0xc] ;  /* 0x00000c141a0d7981 */ /* 0x000f28000c1e9900 */
[----:B------:R0:W5:Y:S04]  /*0360*/  LDG.E.CONSTANT R18, desc[UR20][R26.64+0x4] ;  /* 0x000004141a127981 */ /* 0x000168000c1e9900 */
[----:B------:R-:W2:Y:S01]  /*0370*/  LDG.E.CONSTANT R10, desc[UR20][R28.64+0x8] ;  /* 0x000008141c0a7981 */ /* 0x000ea2000c1e9900 */
[----:B------:R-:W-:Y:S02]  /*0380*/  UIMAD.WIDE.U32 UR14, UR10, 0x4, UR24 ;  /* 0x000000040a0e78a5 */ /* 0x000fe4000f8e0018 */
[----:B------:R-:W-:-:S04]  /*0390*/  UIMAD.WIDE.U32 UR16, UR6, 0x4, UR24 ;  /* 0x00000004061078a5 */ /* 0x000fc8000f8e0018 */
[----:B0-----:R-:W-:Y:S02]  /*03a0*/  MOV R26, UR14 ;  /* 0x0000000e001a7c02 */ /* 0x001fe40008000f00 */
[----:B------:R-:W-:-:S05]  /*03b0*/  MOV R27, UR15 ;  /* 0x0000000f001b7c02 */ /* 0x000fca0008000f00 */
[----:B------:R0:W2:Y:S02]  /*03c0*/  LDG.E.CONSTANT R17, desc[UR20][R26.64] ;  /* 0x000000141a117981 */ /* 0x0000a4000c1e9900 */
[----:B0-----:R-:W-:Y:S02]  /*03d0*/  MOV R26, UR16 ;  /* 0x00000010001a7c02 */ /* 0x001fe40008000f00 */
[----:B------:R-:W-:Y:S01]  /*03e0*/  MOV R27, UR17 ;  /* 0x00000011001b7c02 */ /* 0x000fe20008000f00 */
[C---:B---3--:R-:W-:Y:S01]  /*03f0*/  FFMA R11, R16.reuse, R19, R11 ;  /* 0x00000013100b7223 */ /* 0x048fe2000000000b */
[C---:B----4-:R-:W-:Y:S01]  /*0400*/  FFMA R7, R16.reuse, R13, R7 ;  /* 0x0000000d10077223 */ /* 0x050fe20000000007 */
[C---:B-----5:R-:W-:Y:S01]  /*0410*/  FFMA R9, R16.reuse, R18, R9 ;  /* 0x0000001210097223 */ /* 0x060fe20000000009 */
[----:B--2---:R-:W-:Y:S02]  /*0420*/  FFMA R8, R16, R10, R8 ;  /* 0x0000000a10087223 */ /* 0x004fe40000000008 */
[----:B------:R0:W2:Y:S01]  /*0430*/  LDG.E.CONSTANT R16, desc[UR20][R26.64] ;  /* 0x000000141a107981 */ /* 0x0000a2000c1e9900 */
[C---:B------:R-:W-:Y:S01]  /*0440*/  FFMA R22, R20.reuse, R18, R22 ;  /* 0x0000001214167223 */ /* 0x040fe20000000016 */
[----:B------:R-:W-:Y:S01]  /*0450*/  FFMA R23, R20, R19, R23 ;  /* 0x0000001314177223 */ /* 0x000fe20000000017 */
[----:B0-----:R-:W-:-:S02]  /*0460*/  MOV R26, UR12 ;  /* 0x0000000c001a7c02 */ /* 0x001fc40008000f00 */
[----:B------:R-:W-:Y:S01]  /*0470*/  MOV R27, UR13 ;  /* 0x0000000d001b7c02 */ /* 0x000fe20008000f00 */
[C---:B------:R-:W-:Y:S01]  /*0480*/  FFMA R6, R17.reuse, R18, R6 ;  /* 0x0000001211067223 */ /* 0x040fe20000000006 */
[C---:B------:R-:W-:Y:S01]  /*0490*/  FFMA R24, R17.reuse, R19, R24 ;  /* 0x0000001311187223 */ /* 0x040fe20000000018 */
[CC--:B------:R-:W-:Y:S01]  /*04a0*/  FFMA R5, R17.reuse, R10.reuse, R5 ;  /* 0x0000000a11057223 */ /* 0x0c0fe20000000005 */
[-C--:B------:R-:W-:Y:S02]  /*04b0*/  FFMA R4, R17, R13.reuse, R4 ;  /* 0x0000000d11047223 */ /* 0x080fe40000000004 */
[----:B------:R0:W3:Y:S02]  /*04c0*/  LDG.E.CONSTANT R17, desc[UR20][R26.64+0x4] ;  /* 0x000004141a117981 */ /* 0x0000e4000c1e9900 */
[----:B0-----:R-:W-:Y:S02]  /*04d0*/  MOV R26, UR16 ;  /* 0x00000010001a7c02 */ /* 0x001fe40008000f00 */
[----:B------:R-:W-:Y:S01]  /*04e0*/  MOV R27, UR17 ;  /* 0x00000011001b7c02 */ /* 0x000fe20008000f00 */
[C---:B------:R-:W-:Y:S01]  /*04f0*/  FFMA R25, R20.reuse, R10, R25 ;  /* 0x0000000a14197223 */ /* 0x040fe20000000019 */
[----:B------:R-:W-:-:S02]  /*0500*/  FFMA R12, R20, R13, R12 ;  /* 0x0000000d140c7223 */ /* 0x000fc4000000000c */
[----:B------:R-:W4:Y:S01]  /*0510*/  LDG.E.CONSTANT R20, desc[UR20][R14.64] ;  /* 0x000000140e147981 */ /* 0x000f22000c1e9900 */
[C---:B--2---:R-:W-:Y:S01]  /*0520*/  FFMA R21, R16.reuse, R18, R21 ;  /* 0x0000001210157223 */ /* 0x044fe20000000015 */
[----:B------:R-:W-:Y:S01]  /*0530*/  FFMA R0, R16, R19, R0 ;  /* 0x0000001310007223 */ /* 0x000fe20000000000 */
[----:B------:R-:W-:Y:S02]  /*0540*/  MOV R18, UR14 ;  /* 0x0000000e00127c02 */ /* 0x000fe40008000f00 */
[----:B------:R-:W-:-:S05]  /*0550*/  MOV R19, UR15 ;  /* 0x0000000f00137c02 */ /* 0x000fca0008000f00 */
[----:B------:R-:W2:Y:S04]  /*0560*/  LDG.E.CONSTANT R18, desc[UR20][R18.64+0x4] ;  /* 0x0000041412127981 */ /* 0x000ea8000c1e9900 */
[----:B------:R0:W5:Y:S02]  /*0570*/  LDG.E.CONSTANT R19, desc[UR20][R26.64+0x4] ;  /* 0x000004141a137981 */ /* 0x000164000c1e9900 */
[----:B0-----:R-:W-:Y:S02]  /*0580*/  MOV R26, UR18 ;  /* 0x00000012001a7c02 */ /* 0x001fe40008000f00 */
[----:B------:R-:W-:-:S05]  /*0590*/  MOV R27, UR19 ;  /* 0x00000013001b7c02 */ /* 0x000fca0008000f00 */
[----:B------:R-:W3:Y:S01]  /*05a0*/  LDG.E.CONSTANT R26, desc[UR20][R26.64+0x10] ;  /* 0x000010141a1a7981 */ /* 0x000ee2000c1e9900 */
[C---:B------:R-:W-:Y:S01]  /*05b0*/  FFMA R2, R16.reuse, R10, R2 ;  /* 0x0000000a10027223 */ /* 0x040fe20000000002 */
[----:B------:R-:W-:Y:S02]  /*05c0*/  FFMA R3, R16, R13, R3 ;  /* 0x0000000d10037223 */ /* 0x000fe40000000003 */
[----:B------:R-:W4:Y:S04]  /*05d0*/  LDG.E.CONSTANT R16, desc[UR20][R28.64+0x14] ;  /* 0x000014141c107981 */ /* 0x000f28000c1e9900 */
[----:B------:R-:W4:Y:S01]  /*05e0*/  LDG.E.CONSTANT R10, desc[UR20][R28.64+0x18] ;  /* 0x000018141c0a7981 */ /* 0x000f22000c1e9900 */
[----:B------:R-:W-:Y:S01]  /*05f0*/  UIADD3 UR5, UPT, UPT, UR5, 0x2, URZ ;  /* 0x0000000205057890 */ /* 0x000fe2000fffe0ff */
[-C--:B---3--:R-:W-:Y:S01]  /*0600*/  FFMA R11, R17, R26.reuse, R11 ;  /* 0x0000001a110b7223 */ /* 0x088fe2000000000b */
[-C--:B--2---:R-:W-:Y:S01]  /*0610*/  FFMA R24, R18, R26.reuse, R24 ;  /* 0x0000001a12187223 */ /* 0x084fe20000000018 */
[-C--:B-----5:R-:W-:Y:S01]  /*0620*/  FFMA R0, R19, R26.reuse, R0 ;  /* 0x0000001a13007223 */ /* 0x0a0fe20000000000 */
[----:B----4-:R-:W-:Y:S01]  /*0630*/  FFMA R23, R20, R26, R23 ;  /* 0x0000001a14177223 */ /* 0x010fe20000000017 */
[----:B------:R-:W-:-:S05]  /*0640*/  MOV R26, UR18 ;  /* 0x00000012001a7c02 */ /* 0x000fca0008000f00 */
[----:B------:R-:W2:Y:S01]  /*0650*/  LDG.E.CONSTANT R13, desc[UR20][R26.64+0x1c] ;  /* 0x00001c141a0d7981 */ /* 0x000ea2000c1e9900 */
[----:B------:R-:W-:Y:S01]  /*0660*/  UISETP.NE.AND UP0, UPT, UR5, URZ, UPT ;  /* 0x000000ff0500728c */ /* 0x000fe2000bf05270 */
[----:B------:R-:W-:Y:S01]  /*0670*/  IADD3 R14, P0, PT, R14, 0x8, RZ ;  /* 0x000000080e0e7810 */ /* 0x000fe20007f1e0ff */
[-C--:B------:R-:W-:Y:S01]  /*0680*/  FFMA R22, R20, R16.reuse, R22 ;  /* 0x0000001014167223 */ /* 0x080fe20000000016 */
[-C--:B------:R-:W-:Y:S01]  /*0690*/  FFMA R9, R17, R16.reuse, R9 ;  /* 0x0000001011097223 */ /* 0x080fe20000000009 */
[-C--:B------:R-:W-:Y:S01]  /*06a0*/  FFMA R6, R18, R16.reuse, R6 ;  /* 0x0000001012067223 */ /* 0x080fe20000000006 */
[----:B------:R-:W-:Y:S01]  /*06b0*/  FFMA R21, R19, R16, R21 ;  /* 0x0000001013157223 */ /* 0x000fe20000000015 */
[----:B------:R-:W-:Y:S01]  /*06c0*/  IADD3.X R15, PT, PT, RZ, R15, RZ, P0, !PT ;  /* 0x0000000fff0f7210 */ /* 0x000fe200007fe4ff */
[-C--:B------:R-:W-:Y:S01]  /*06d0*/  FFMA R25, R20, R10.reuse, R25 ;  /* 0x0000000a14197223 */ /* 0x080fe20000000019 */
[-C--:B------:R-:W-:Y:S01]  /*06e0*/  FFMA R8, R17, R10.reuse, R8 ;  /* 0x0000000a11087223 */ /* 0x080fe20000000008 */
[-C--:B------:R-:W-:Y:S01]  /*06f0*/  FFMA R5, R18, R10.reuse, R5 ;  /* 0x0000000a12057223 */ /* 0x080fe20000000005 */
[----:B------:R-:W-:Y:S01]  /*0700*/  FFMA R2, R19, R10, R2 ;  /* 0x0000000a13027223 */ /* 0x000fe20000000002 */
[----:B------:R-:W-:-:S02]  /*0710*/  UIADD3 UR4, UPT, UPT, UR4, 0x8, URZ ;  /* 0x0000000804047890 */ /* 0x000fc4000fffe0ff */
[----:B------:R-:W-:Y:S02]  /*0720*/  UIADD3 UR10, UPT, UPT, UR10, 0x2, URZ ;  /* 0x000000020a0a7890 */ /* 0x000fe4000fffe0ff */
[----:B------:R-:W-:Y:S02]  /*0730*/  UIADD3 UR6, UPT, UPT, UR6, 0x2, URZ ;  /* 0x0000000206067890 */ /* 0x000fe4000fffe0ff */
[----:B------:R-:W-:Y:S01]  /*0740*/  UIADD3 UR9, UPT, UPT, UR9, 0x2, URZ ;  /* 0x0000000209097890 */ /* 0x000fe2000fffe0ff */
[-C--:B--2---:R-:W-:Y:S01]  /*0750*/  FFMA R12, R20, R13.reuse, R12 ;  /* 0x0000000d140c7223 */ /* 0x084fe2000000000c */
[-C--:B------:R-:W-:Y:S01]  /*0760*/  FFMA R7, R17, R13.reuse, R7 ;  /* 0x0000000d11077223 */ /* 0x080fe20000000007 */
[-C--:B------:R-:W-:Y:S01]  /*0770*/  FFMA R4, R18, R13.reuse, R4 ;  /* 0x0000000d12047223 */ /* 0x080fe20000000004 */
[----:B------:R-:W-:Y:S01]  /*0780*/  FFMA R3, R19, R13, R3 ;  /* 0x0000000d13037223 */ /* 0x000fe20000000003 */
[----:B------:R-:W-:Y:S07]  /*0790*/  BRA.U UP0, `(.L_x_2) ;  /* 0xfffffff900b87547 */ /* 0x000fee000b83ffff */
[----:B------:R-:W0:Y:S02]  /*07a0*/  LDC R13, c[0x0][0x398] ;  /* 0x0000e600ff0d7b82 */ /* 0x000e240000000800 */
[----:B0-----:R-:W-:-:S07]  /*07b0*/  LOP3.LUT R13, R13, 0x7ffffffe, RZ, 0xc0, !PT ;  /* 0x7ffffffe0d0d7812 */ /* 0x001fce00078ec0ff */
.L_x_1:
[----:B------:R-:W0:Y:S02]  /*07c0*/  LDC R10, c[0x0][0x398] ;  /* 0x0000e600ff0a7b82 */ /* 0x000e240000000800 */
[----:B0-----:R-:W-:-:S04]  /*07d0*/  LOP3.LUT R14, R10, 0x1, RZ, 0xc0, !PT ;  /* 0x000000010a0e7812 */ /* 0x001fc800078ec0ff */
[----:B------:R-:W-:-:S13]  /*07e0*/  ISETP.NE.U32.AND P0, PT, R14, 0x1, PT ;  /* 0x000000010e00780c */ /* 0x000fda0003f05070 */
[----:B------:R-:W-:Y:S05]  /*07f0*/  @P0 BRA `(.L_x_0) ;  /* 0x00000000008c0947 */ /* 0x000fea0003800000 */
[----:B------:R-:W0:Y:S01]  /*0800*/  LDC.64 R16, c[0x0][0x380] ;  /* 0x0000e000ff107b82 */ /* 0x000e220000000a00 */
[----:B------:R-:W-:-:S04]  /*0810*/  IADD3 R27, PT, PT, R13, R10, RZ ;  /* 0x0000000a0d1b7210 */ /* 0x000fc80007ffe0ff */
[----:B------:R-:W-:-:S04]  /*0820*/  IADD3 R19, PT, PT, R27, R10, RZ ;  /* 0x0000000a1b137210 */ /* 0x000fc80007ffe0ff */
[----:B------:R-:W-:Y:S01]  /*0830*/  IADD3 R29, PT, PT, R19, R10, RZ ;  /* 0x0000000a131d7210 */ /* 0x000fe20007ffe0ff */
[----:B0-----:R-:W-:-:S05]  /*0840*/  IMAD.WIDE.U32 R14, R13, 0x4, R16 ;  /* 0x000000040d0e7825 */ /* 0x001fca00078e0010 */
[----:B-1----:R0:W2:Y:S01]  /*0850*/  LDG.E.CONSTANT R10, desc[UR20][R14.64] ;  /* 0x000000140e0a7981 */ /* 0x0020a2000c1e9900 */
[----:B------:R-:W-:Y:S01]  /*0860*/  SHF.L.U32 R13, R13, 0x2, RZ ;  /* 0x000000020d0d7819 */ /* 0x000fe200000006ff */
[----:B------:R-:W-:-:S04]  /*0870*/  IMAD.WIDE.U32 R26, R27, 0x4, R16 ;  /* 0x000000041b1a7825 */ /* 0x000fc800078e0010 */
[--C-:B------:R-:W-:Y:S02]  /*0880*/  IMAD.WIDE.U32 R18, R19, 0x4, R16.reuse ;  /* 0x0000000413127825 */ /* 0x100fe400078e0010 */
[----:B------:R-:W3:Y:S01]  /*0890*/  LDG.E.CONSTANT R26, desc[UR20][R26.64] ;  /* 0x000000141a1a7981 */ /* 0x000ee2000c1e9900 */
[----:B0-----:R-:W0:Y:S01]  /*08a0*/  LDC.64 R14, c[0x0][0x388] ;  /* 0x0000e200ff0e7b82 */ /* 0x001e220000000a00 */
[----:B------:R-:W-:Y:S02]  /*08b0*/  IMAD.WIDE.U32 R16, R29, 0x4, R16 ;  /* 0x000000041d107825 */ /* 0x000fe400078e0010 */
[----:B------:R-:W4:Y:S04]  /*08c0*/  LDG.E.CONSTANT R19, desc[UR20][R18.64] ;  /* 0x0000001412137981 */ /* 0x000f28000c1e9900 */
[----:B------:R-:W5:Y:S01]  /*08d0*/  LDG.E.CONSTANT R16, desc[UR20][R16.64] ;  /* 0x0000001410107981 */ /* 0x000f62000c1e9900 */
[----:B0-----:R-:W-:-:S05]  /*08e0*/  IMAD.WIDE.U32 R14, R13, 0x4, R14 ;  /* 0x000000040d0e7825 */ /* 0x001fca00078e000e */
[----:B------:R-:W2:Y:S04]  /*08f0*/  LDG.E.CONSTANT R13, desc[UR20][R14.64] ;  /* 0x000000140e0d7981 */ /* 0x000ea8000c1e9900 */
[----:B------:R-:W5:Y:S04]  /*0900*/  LDG.E.CONSTANT R29, desc[UR20][R14.64+0x4] ;  /* 0x000004140e1d7981 */ /* 0x000f68000c1e9900 */
[----:B------:R-:W5:Y:S04]  /*0910*/  LDG.E.CONSTANT R20, desc[UR20][R14.64+0x8] ;  /* 0x000008140e147981 */ /* 0x000f68000c1e9900 */
[----:B------:R-:W5:Y:S01]  /*0920*/  LDG.E.CONSTANT R28, desc[UR20][R14.64+0xc] ;  /* 0x00000c140e1c7981 */ /* 0x000f62000c1e9900 */
[-C--:B--2---:R-:W-:Y:S01]  /*0930*/  FFMA R23, R10, R13.reuse, R23 ;  /* 0x0000000d0a177223 */ /* 0x084fe20000000017 */
[-C--:B---3--:R-:W-:Y:S01]  /*0940*/  FFMA R11, R26, R13.reuse, R11 ;  /* 0x0000000d1a0b7223 */ /* 0x088fe2000000000b */
[CC--:B----4-:R-:W-:Y:S01]  /*0950*/  FFMA R24, R19.reuse, R13.reuse, R24 ;  /* 0x0000000d13187223 */ /* 0x0d0fe20000000018 */
[----:B-----5:R-:W-:Y:S01]  /*0960*/  FFMA R0, R16, R13, R0 ;  /* 0x0000000d10007223 */ /* 0x020fe20000000000 */
[-C--:B------:R-:W-:Y:S01]  /*0970*/  FFMA R22, R10, R29.reuse, R22 ;  /* 0x0000001d0a167223 */ /* 0x080fe20000000016 */
[-C--:B------:R-:W-:Y:S01]  /*0980*/  FFMA R9, R26, R29.reuse, R9 ;  /* 0x0000001d1a097223 */ /* 0x080fe20000000009 */
[CC--:B------:R-:W-:Y:S01]  /*0990*/  FFMA R6, R19.reuse, R29.reuse, R6 ;  /* 0x0000001d13067223 */ /* 0x0c0fe20000000006 */
[----:B------:R-:W-:Y:S01]  /*09a0*/  FFMA R21, R16, R29, R21 ;  /* 0x0000001d10157223 */ /* 0x000fe20000000015 */
[-C--:B------:R-:W-:Y:S01]  /*09b0*/  FFMA R25, R10, R20.reuse, R25 ;  /* 0x000000140a197223 */ /* 0x080fe20000000019 */
[-C--:B------:R-:W-:Y:S01]  /*09c0*/  FFMA R8, R26, R20.reuse, R8 ;  /* 0x000000141a087223 */ /* 0x080fe20000000008 */
[CC--:B------:R-:W-:Y:S01]  /*09d0*/  FFMA R5, R19.reuse, R20.reuse, R5 ;  /* 0x0000001413057223 */ /* 0x0c0fe20000000005 */
[----:B------:R-:W-:Y:S01]  /*09e0*/  FFMA R2, R16, R20, R2 ;  /* 0x0000001410027223 */ /* 0x000fe20000000002 */
[-C--:B------:R-:W-:Y:S01]  /*09f0*/  FFMA R12, R10, R28.reuse, R12 ;  /* 0x0000001c0a0c7223 */ /* 0x080fe2000000000c */
[-C--:B------:R-:W-:Y:S01]  /*0a00*/  FFMA R7, R26, R28.reuse, R7 ;  /* 0x0000001c1a077223 */ /* 0x080fe20000000007 */
[-C--:B------:R-:W-:Y:S01]  /*0a10*/  FFMA R4, R19, R28.reuse, R4 ;  /* 0x0000001c13047223 */ /* 0x080fe20000000004 */
[----:B------:R-:W-:-:S07]  /*0a20*/  FFMA R3, R16, R28, R3 ;  /* 0x0000001c10037223 */ /* 0x000fce0000000003 */
.L_x_0:
[----:B------:R-:W1:Y:S02]  /*0a30*/  LDC.64 R14, c[0x0][0x390] ;  /* 0x0000e400ff0e7b82 */ /* 0x000e640000000a00 */
[----:B-1----:R-:W-:Y:S04]  /*0a40*/  STG.E desc[UR20][R14.64], R23 ;  /* 0x000000170e007986 */ /* 0x002fe8000c101914 */
[----:B------:R-:W-:Y:S04]  /*0a50*/  STG.E desc[UR20][R14.64+0x4], R22 ;  /* 0x000004160e007986 */ /* 0x000fe8000c101914 */
        /* <DEDUP_REMOVED lines=13> */
[----:B------:R-:W-:Y:S01]  /*0b30*/  STG.E desc[UR20][R14.64+0x3c], R3 ;  /* 0x00003c030e007986 */ /* 0x000fe2000c101914 */
[----:B------:R-:W-:Y:S05]  /*0b40*/  EXIT ;  /* 0x000000000000794d */ /* 0x000fea0003800000 */
.L_x_3:
[----:B------:R-:W-:-:S00]  /*0b50*/  BRA `(.L_x_3) ;  /* 0xfffffffc00fc7947 */ /* 0x000fc0000383ffff */
[----:B------:R-:W-:-:S00]  /*0b60*/  NOP ;  /* 0x0000000000007918 */ /* 0x000fc00000000000 */
        /* <DEDUP_REMOVED lines=9> */
.L_x_4:


//--------------------- .nv.shared.reserved.0     --------------------------
	.section	.nv.shared.reserved.0,"aw",@nobits
	.weak		__nv_reservedSMEM_offset_0_alias
	.size		__nv_reservedSMEM_offset_0_alias, 0, 64
	.other		__nv_reservedSMEM_offset_0_alias,@"STO_CUDA_RESERVED_SHARED STV_DEFAULT"
__nv_reservedSMEM_offset_0_alias:
	.zero		0
	.zero		64


//--------------------- .nv.constant0._Z14micro_gemm_4x4PKfS0_Pfi --------------------------
	.section	.nv.constant0._Z14micro_gemm_4x4PKfS0_Pfi,"a",@progbits
	.sectionflags	@""
	.align	4
.nv.constant0._Z14micro_gemm_4x4PKfS0_Pfi:
	.zero		924


//--------------------- SYMBOLS --------------------------

	.type		.nv.reservedSmem.offset0,@object
	.size		.nv.reservedSmem.offset0,0x4
